	.headerflags	@"EF_CUDA_TEXMODE_UNIFIED EF_CUDA_64BIT_ADDRESS EF_CUDA_ACCELERATORS EF_CUDA_SM90 EF_CUDA_VIRTUAL_SM(EF_CUDA_SM90)"
	.elftype	@"ET_EXEC"


//--------------------- .nv.info                  --------------------------
	.section	.nv.info,"",@"SHT_CUDA_INFO"
	.align	4


	//----- nvinfo : EIATTR_REGCOUNT
	.align		4
        /*0000*/ 	.byte	0x04, 0x2f
        /*0002*/ 	.short	(.L_3 - .L_2)
	.align		4
.L_2:
        /*0004*/ 	.word	index@(triton_poi_fused__native_batch_norm_legit_no_training_add_convolution_relu_11)
        /*0008*/ 	.word	0x00000016


	//----- nvinfo : EIATTR_MIN_STACK_SIZE
	.align		4
.L_3:
        /*000c*/ 	.byte	0x04, 0x12
        /*000e*/ 	.short	(.L_5 - .L_4)
	.align		4
.L_4:
        /*0010*/ 	.word	index@(triton_poi_fused__native_batch_norm_legit_no_training_add_convolution_relu_11)
        /*0014*/ 	.word	0x00000000


	//----- nvinfo : EIATTR_FRAME_SIZE
	.align		4
.L_5:
        /*0018*/ 	.byte	0x04, 0x11
        /*001a*/ 	.short	(.L_7 - .L_6)
	.align		4
.L_6:
        /*001c*/ 	.word	index@(triton_poi_fused__native_batch_norm_legit_no_training_add_convolution_relu_11)
        /*0020*/ 	.word	0x00000000


	//----- nvinfo : EIATTR_MIN_STACK_SIZE
	.align		4
.L_7:
        /*0024*/ 	.byte	0x04, 0x12
        /*0026*/ 	.short	(.L_9 - .L_8)
	.align		4
.L_8:
        /*0028*/ 	.word	index@(triton_poi_fused__native_batch_norm_legit_no_training_add_convolution_relu_11)
        /*002c*/ 	.word	0x00000000
.L_9:


//--------------------- .nv.info.triton_poi_fused__native_batch_norm_legit_no_training_add_convolution_relu_11 --------------------------
	.section	.nv.info.triton_poi_fused__native_batch_norm_legit_no_training_add_convolution_relu_11,"",@"SHT_CUDA_INFO"
	.sectionflags	@""
	.align	4


	//----- nvinfo : EIATTR_CUDA_API_VERSION
	.align		4
        /*0000*/ 	.byte	0x04, 0x37
        /*0002*/ 	.short	(.L_11 - .L_10)
.L_10:
        /*0004*/ 	.word	0x0000007c


	//----- nvinfo : EIATTR_KPARAM_INFO
	.align		4
.L_11:
        /*0008*/ 	.byte	0x04, 0x17
        /*000a*/ 	.short	(.L_13 - .L_12)
.L_12:
        /*000c*/ 	.word	0x00000000
        /*0010*/ 	.short	0x0008
        /*0012*/ 	.short	0x0040
        /*0014*/ 	.byte	0x00, 0xf0, 0x11, 0x00


	//----- nvinfo : EIATTR_KPARAM_INFO
	.align		4
.L_13:
        /*0018*/ 	.byte	0x04, 0x17
        /*001a*/ 	.short	(.L_15 - .L_14)
.L_14:
        /*001c*/ 	.word	0x00000000
        /*0020*/ 	.short	0x0007
        /*0022*/ 	.short	0x0038
        /*0024*/ 	.byte	0x00, 0xf4, 0x21, 0x00


	//----- nvinfo : EIATTR_KPARAM_INFO
	.align		4
.L_15:
        /*0028*/ 	.byte	0x04, 0x17
        /*002a*/ 	.short	(.L_17 - .L_16)
.L_16:
        /*002c*/ 	.word	0x00000000
        /*0030*/ 	.short	0x0006
        /*0032*/ 	.short	0x0030
        /*0034*/ 	.byte	0x00, 0xf4, 0x21, 0x00


	//----- nvinfo : EIATTR_KPARAM_INFO
	.align		4
.L_17:
        /*0038*/ 	.byte	0x04, 0x17
        /*003a*/ 	.short	(.L_19 - .L_18)
.L_18:
        /*003c*/ 	.word	0x00000000
        /*0040*/ 	.short	0x0005
        /*0042*/ 	.short	0x0028
        /*0044*/ 	.byte	0x00, 0xf4, 0x21, 0x00


	//----- nvinfo : EIATTR_KPARAM_INFO
	.align		4
.L_19:
        /*0048*/ 	.byte	0x04, 0x17
        /*004a*/ 	.short	(.L_21 - .L_20)
.L_20:
        /*004c*/ 	.word	0x00000000
        /*0050*/ 	.short	0x0004
        /*0052*/ 	.short	0x0020
        /*0054*/ 	.byte	0x00, 0xf4, 0x21, 0x00


	//----- nvinfo : EIATTR_KPARAM_INFO
	.align		4
.L_21:
        /*0058*/ 	.byte	0x04, 0x17
        /*005a*/ 	.short	(.L_23 - .L_22)
.L_22:
        /*005c*/ 	.word	0x00000000
        /*0060*/ 	.short	0x0003
        /*0062*/ 	.short	0x0018
        /*0064*/ 	.byte	0x00, 0xf4, 0x21, 0x00


	//----- nvinfo : EIATTR_KPARAM_INFO
	.align		4
.L_23:
        /*0068*/ 	.byte	0x04, 0x17
        /*006a*/ 	.short	(.L_25 - .L_24)
.L_24:
        /*006c*/ 	.word	0x00000000
        /*0070*/ 	.short	0x0002
        /*0072*/ 	.short	0x0010
        /*0074*/ 	.byte	0x00, 0xf4, 0x21, 0x00


	//----- nvinfo : EIATTR_KPARAM_INFO
	.align		4
.L_25:
        /*0078*/ 	.byte	0x04, 0x17
        /*007a*/ 	.short	(.L_27 - .L_26)
.L_26:
        /*007c*/ 	.word	0x00000000
        /*0080*/ 	.short	0x0001
        /*0082*/ 	.short	0x0008
        /*0084*/ 	.byte	0x00, 0xf4, 0x21, 0x00


	//----- nvinfo : EIATTR_KPARAM_INFO
	.align		4
.L_27:
        /*0088*/ 	.byte	0x04, 0x17
        /*008a*/ 	.short	(.L_29 - .L_28)
.L_28:
        /*008c*/ 	.word	0x00000000
        /*0090*/ 	.short	0x0000
        /*0092*/ 	.short	0x0000
        /*0094*/ 	.byte	0x00, 0xf4, 0x21, 0x00


	//----- nvinfo : EIATTR_SPARSE_MMA_MASK
	.align		4
.L_29:
        /*0098*/ 	.byte	0x03, 0x50
        /*009a*/ 	.short	0x0000


	//----- nvinfo : EIATTR_MAXREG_COUNT
	.align		4
        /*009c*/ 	.byte	0x03, 0x1b
        /*009e*/ 	.short	0x00ff


	//----- nvinfo : EIATTR_EXIT_INSTR_OFFSETS
	.align		4
        /*00a0*/ 	.byte	0x04, 0x1c
        /*00a2*/ 	.short	(.L_31 - .L_30)


	//   ....[0]....
.L_30:
        /*00a4*/ 	.word	0x00000360


	//----- nvinfo : EIATTR_REQNTID
	.align		4
.L_31:
        /*00a8*/ 	.byte	0x04, 0x10
        /*00aa*/ 	.short	(.L_33 - .L_32)
.L_32:
        /*00ac*/ 	.word	0x00000080
        /*00b0*/ 	.word	0x00000001
        /*00b4*/ 	.word	0x00000001


	//----- nvinfo : EIATTR_CBANK_PARAM_SIZE
	.align		4
.L_33:
        /*00b8*/ 	.byte	0x03, 0x19
        /*00ba*/ 	.short	0x0044


	//----- nvinfo : EIATTR_PARAM_CBANK
	.align		4
        /*00bc*/ 	.byte	0x04, 0x0a
        /*00be*/ 	.short	(.L_35 - .L_34)
	.align		4
.L_34:
        /*00c0*/ 	.word	index@(.nv.constant0.triton_poi_fused__native_batch_norm_legit_no_training_add_convolution_relu_11)
        /*00c4*/ 	.short	0x0210
        /*00c6*/ 	.short	0x0044


	//----- nvinfo : EIATTR_SW_WAR
	.align		4
.L_35:
        /*00c8*/ 	.byte	0x04, 0x36
        /*00ca*/ 	.short	(.L_37 - .L_36)
.L_36:
        /*00cc*/ 	.word	0x00000008
.L_37:


//--------------------- .nv.callgraph             --------------------------
	.section	.nv.callgraph,"",@"SHT_CUDA_CALLGRAPH"
	.align	4
	.sectionentsize	8
	.align		4
        /*0000*/ 	.word	0x00000000
	.align		4
        /*0004*/ 	.word	0xffffffff
	.align		4
        /*0008*/ 	.word	0x00000000
	.align		4
        /*000c*/ 	.word	0xfffffffe
	.align		4
        /*0010*/ 	.word	0x00000000
	.align		4
        /*0014*/ 	.word	0xfffffffd
	.align		4
        /*0018*/ 	.word	0x00000000
	.align		4
        /*001c*/ 	.word	0xfffffffc


//--------------------- .nv.constant4             --------------------------
	.section	.nv.constant4,"a",@progbits
	.align	8
	.align		8
.nv.constant4:
        /*0000*/ 	.dword	_$_str
	.align		8
        /*0008*/ 	.dword	_$_str_$_2


//--------------------- .text.triton_poi_fused__native_batch_norm_legit_no_training_add_convolution_relu_11 --------------------------
	.section	.text.triton_poi_fused__native_batch_norm_legit_no_training_add_convolution_relu_11,"ax",@progbits
	.align	128
        .global         triton_poi_fused__native_batch_norm_legit_no_training_add_convolution_relu_11
        .type           triton_poi_fused__native_batch_norm_legit_no_training_add_convolution_relu_11,@function
        .size           triton_poi_fused__native_batch_norm_legit_no_training_add_convolution_relu_11,(.L_x_1 - triton_poi_fused__native_batch_norm_legit_no_training_add_convolution_relu_11)
        .other          triton_poi_fused__native_batch_norm_legit_no_training_add_convolution_relu_11,@"STO_CUDA_ENTRY STV_DEFAULT"
triton_poi_fused__native_batch_norm_legit_no_training_add_convolution_relu_11:
.text.triton_poi_fused__native_batch_norm_legit_no_training_add_convolution_relu_11:
[----:B------:R-:W-:Y:S01]  /*0000*/  LDC R1, c[0x0][0x28] ;  /* 0x00000a00ff017b82 */ /* 0x000fe20000000800 */
[----:B------:R-:W1:Y:S07]  /*0010*/  S2R R0, SR_TID.X ;  /* 0x0000000000007919 */ /* 0x000e6e0000002100 */
[----:B------:R-:W2:Y:S01]  /*0020*/  LDC.64 R18, c[0x0][0x228] ;  /* 0x00008a00ff127b82 */ /* 0x000ea20000000a00 */
[----:B------:R-:W-:Y:S01]  /*0030*/  ULDC.64 UR4, c[0x0][0x208] ;  /* 0x0000820000047ab9 */ /* 0x000fe20000000a00 */
[----:B------:R-:W3:Y:S06]  /*0040*/  S2R R3, SR_CTAID.X ;  /* 0x0000000000037919 */ /* 0x000eec0000002500 */
[----:B------:R-:W4:Y:S08]  /*0050*/  LDC.64 R16, c[0x0][0x218] ;  /* 0x00008600ff107b82 */ /* 0x000f300000000a00 */
[----:B------:R-:W5:Y:S08]  /*0060*/  LDC.64 R14, c[0x0][0x220] ;  /* 0x00008800ff0e7b82 */ /* 0x000f700000000a00 */
[----:B------:R-:W5:Y:S01]  /*0070*/  LDC.64 R10, c[0x0][0x230] ;  /* 0x00008c00ff0a7b82 */ /* 0x000f620000000a00 */
[----:B-1----:R-:W-:-:S07]  /*0080*/  LOP3.LUT R0, R0, 0x7f, RZ, 0xc0, !PT ;  /* 0x0000007f00007812 */ /* 0x002fce00078ec0ff */
[----:B------:R-:W1:Y:S01]  /*0090*/  LDC.64 R6, c[0x0][0x238] ;  /* 0x00008e00ff067b82 */ /* 0x000e620000000a00 */
[----:B---3--:R-:W-:Y:S02]  /*00a0*/  SHF.R.S32.HI R2, RZ, 0x18, R3 ;  /* 0x00000018ff027819 */ /* 0x008fe40000011403 */
[----:B------:R-:W-:Y:S02]  /*00b0*/  LEA R0, R3, R0, 0x7 ;  /* 0x0000000003007211 */ /* 0x000fe400078e38ff */
[----:B------:R-:W-:-:S03]  /*00c0*/  SGXT R3, R2, 0x1 ;  /* 0x000000010203781a */ /* 0x000fc60000000200 */
[----:B------:R-:W3:Y:S01]  /*00d0*/  LDC.64 R4, c[0x0][0x240] ;  /* 0x00009000ff047b82 */ /* 0x000ee20000000a00 */
[----:B------:R-:W-:-:S04]  /*00e0*/  LEA.HI R3, R3, R0, RZ, 0x4 ;  /* 0x0000000003037211 */ /* 0x000fc800078f20ff */
[----:B------:R-:W-:-:S04]  /*00f0*/  LOP3.LUT R3, R3, 0xfffffff0, RZ, 0xc0, !PT ;  /* 0xfffffff003037812 */ /* 0x000fc800078ec0ff */
[----:B------:R-:W-:Y:S02]  /*0100*/  IADD3 R9, R0, -R3, RZ ;  /* 0x8000000300097210 */ /* 0x000fe40007ffe0ff */
[----:B------:R-:W1:Y:S03]  /*0110*/  LDC.64 R2, c[0x0][0x210] ;  /* 0x00008400ff027b82 */ /* 0x000e660000000a00 */
[----:B--2---:R-:W-:-:S05]  /*0120*/  IMAD.WIDE R18, R9, 0x4, R18 ;  /* 0x0000000409127825 */ /* 0x004fca00078e0212 */
[----:B------:R3:W2:Y:S01]  /*0130*/  LDG.E.EL R8, desc[UR4][R18.64] ;  /* 0x0000000412087981 */ /* 0x0006a2000c2e1900 */
[----:B----4-:R-:W-:-:S04]  /*0140*/  IMAD.WIDE R16, R9, 0x4, R16 ;  /* 0x0000000409107825 */ /* 0x010fc800078e0210 */
[C---:B-----5:R-:W-:Y:S01]  /*0150*/  IMAD.WIDE R14, R9.reuse, 0x4, R14 ;  /* 0x00000004090e7825 */ /* 0x060fe200078e020e */
[----:B------:R4:W5:Y:S03]  /*0160*/  LDG.E.EL R12, desc[UR4][R16.64] ;  /* 0x00000004100c7981 */ /* 0x000966000c2e1900 */
[C---:B0-----:R-:W-:Y:S02]  /*0170*/  IMAD.WIDE R10, R9.reuse, 0x4, R10 ;  /* 0x00000004090a7825 */ /* 0x041fe400078e020a */
[----:B------:R-:W5:Y:S02]  /*0180*/  LDG.E.EL R14, desc[UR4][R14.64] ;  /* 0x000000040e0e7981 */ /* 0x000f64000c2e1900 */
[----:B-1----:R-:W-:Y:S02]  /*0190*/  IMAD.WIDE R2, R0, 0x4, R2 ;  /* 0x0000000400027825 */ /* 0x002fe400078e0202 */
[----:B------:R0:W5:Y:S04]  /*01a0*/  LDG.E.EL R10, desc[UR4][R10.64] ;  /* 0x000000040a0a7981 */ /* 0x000168000c2e1900 */
[----:B------:R-:W5:Y:S01]  /*01b0*/  LDG.E R13, desc[UR4][R2.64] ;  /* 0x00000004020d7981 */ /* 0x000f62000c1e1900 */
[----:B------:R-:W-:-:S04]  /*01c0*/  IMAD.WIDE R6, R9, 0x4, R6 ;  /* 0x0000000409067825 */ /* 0x000fc800078e0206 */
[C---:B---3--:R-:W-:Y:S02]  /*01d0*/  IMAD.WIDE R18, R0.reuse, 0x4, R4 ;  /* 0x0000000400127825 */ /* 0x048fe400078e0204 */
[----:B------:R-:W3:Y:S01]  /*01e0*/  LDG.E.EL R7, desc[UR4][R6.64] ;  /* 0x0000000406077981 */ /* 0x000ee2000c2e1900 */
[----:B----4-:R-:W-:Y:S01]  /*01f0*/  HFMA2.MMA R16, -RZ, RZ, 1.625, 0 ;  /* 0x3e800000ff107435 */ /* 0x010fe200000001ff */
[----:B------:R-:W1:Y:S02]  /*0200*/  LDC.64 R4, c[0x0][0x248] ;  /* 0x00009200ff047b82 */ /* 0x000e640000000a00 */
[----:B------:R-:W4:Y:S01]  /*0210*/  LDG.E R18, desc[UR4][R18.64] ;  /* 0x0000000412127981 */ /* 0x000f22000c1e1900 */
[----:B-1----:R-:W-:-:S04]  /*0220*/  IMAD.WIDE R4, R0, 0x4, R4 ;  /* 0x0000000400047825 */ /* 0x002fc800078e0204 */
[----:B--2---:R-:W-:-:S04]  /*0230*/  FADD R8, R8, 0.0010000000474974513054 ;  /* 0x3a83126f08087421 */ /* 0x004fc80000000000 */
[----:B------:R-:W1:Y:S02]  /*0240*/  MUFU.SQRT R9, R8 ;  /* 0x0000000800097308 */ /* 0x000e640000002000 */
[C---:B-1----:R-:W-:Y:S02]  /*0250*/  FSETP.GT.AND P0, PT, R9.reuse, 8.50705917302346158658e+37, PT ;  /* 0x7e8000000900780b */ /* 0x042fe40003f04000 */
[----:B------:R-:W-:-:S11]  /*0260*/  FSETP.GEU.AND P1, PT, R9, 1.175494350822287508e-38, PT ;  /* 0x008000000900780b */ /* 0x000fd60003f2e000 */
[----:B------:R-:W-:-:S04]  /*0270*/  @P0 FMUL R9, R9, 0.25 ;  /* 0x3e80000009090820 */ /* 0x000fc80000400000 */
[----:B------:R-:W-:-:S06]  /*0280*/  @!P1 FMUL R9, R9, 16777216 ;  /* 0x4b80000009099820 */ /* 0x000fcc0000400000 */
[----:B------:R-:W0:Y:S01]  /*0290*/  MUFU.RCP R9, R9 ;  /* 0x0000000900097308 */ /* 0x000e220000001000 */
[----:B------:R-:W-:Y:S01]  /*02a0*/  FSEL R16, R16, 1, P0 ;  /* 0x3f80000010107808 */ /* 0x000fe20000000000 */
[----:B-----5:R-:W-:-:S04]  /*02b0*/  FADD R13, R13, R12 ;  /* 0x0000000c0d0d7221 */ /* 0x020fc80000000000 */
[----:B------:R-:W-:Y:S01]  /*02c0*/  @!P1 FMUL R16, R16, 16777216 ;  /* 0x4b80000010109820 */ /* 0x000fe20000400000 */
[----:B------:R-:W-:-:S03]  /*02d0*/  FADD R14, -R14, R13 ;  /* 0x0000000d0e0e7221 */ /* 0x000fc60000000100 */
[----:B0-----:R-:W-:-:S04]  /*02e0*/  FMUL R11, R9, R16 ;  /* 0x00000010090b7220 */ /* 0x001fc80000400000 */
[----:B------:R-:W-:-:S04]  /*02f0*/  FMUL R11, R14, R11 ;  /* 0x0000000b0e0b7220 */ /* 0x000fc80000400000 */
[----:B---3--:R-:W-:-:S04]  /*0300*/  FFMA R7, R10, R11, R7 ;  /* 0x0000000b0a077223 */ /* 0x008fc80000000007 */
[----:B----4-:R-:W-:Y:S01]  /*0310*/  FADD R6, R18, R7 ;  /* 0x0000000712067221 */ /* 0x010fe20000000000 */
[----:B------:R-:W-:-:S04]  /*0320*/  FSETP.GEU.AND P0, PT, R7, -R18, PT ;  /* 0x800000120700720b */ /* 0x000fc80003f0e000 */
[----:B------:R-:W-:Y:S01]  /*0330*/  FSEL R7, R6, RZ, P0 ;  /* 0x000000ff06077208 */ /* 0x000fe20000000000 */
[----:B------:R-:W-:Y:S04]  /*0340*/  STG.E desc[UR4][R2.64], R13 ;  /* 0x0000000d02007986 */ /* 0x000fe8000c101904 */
[----:B------:R-:W-:Y:S01]  /*0350*/  STG.E desc[UR4][R4.64], R7 ;  /* 0x0000000704007986 */ /* 0x000fe2000c101904 */
[----:B------:R-:W-:Y:S05]  /*0360*/  EXIT ;  /* 0x000000000000794d */ /* 0x000fea0003800000 */
.L_x_0:
[----:B------:R-:W-:-:S00]  /*0370*/  BRA `(.L_x_0) ;  /* 0xfffffffc00fc7947 */ /* 0x000fc0000383ffff */
[----:B------:R-:W-:-:S00]  /*0380*/  NOP ;  /* 0x0000000000007918 */ /* 0x000fc00000000000 */
[----:B------:R-:W-:-:S00]  /*0390*/  NOP ;  /* 0x0000000000007918 */ /* 0x000fc00000000000 */
[----:B------:R-:W-:-:S00]  /*03a0*/  NOP ;  /* 0x0000000000007918 */ /* 0x000fc00000000000 */
[----:B------:R-:W-:-:S00]  /*03b0*/  NOP ;  /* 0x0000000000007918 */ /* 0x000fc00000000000 */
[----:B------:R-:W-:-:S00]  /*03c0*/  NOP ;  /* 0x0000000000007918 */ /* 0x000fc00000000000 */
[----:B------:R-:W-:-:S00]  /*03d0*/  NOP ;  /* 0x0000000000007918 */ /* 0x000fc00000000000 */
[----:B------:R-:W-:-:S00]  /*03e0*/  NOP ;  /* 0x0000000000007918 */ /* 0x000fc00000000000 */
[----:B------:R-:W-:-:S00]  /*03f0*/  NOP ;  /* 0x0000000000007918 */ /* 0x000fc00000000000 */
.L_x_1:


//--------------------- .nv.global.init           --------------------------
	.section	.nv.global.init,"aw",@progbits
.nv.global.init:
	.type		_$_str,@object
	.size		_$_str,(_$_str_$_2 - _$_str)
_$_str:
        /*0000*/ 	.byte	0x5f, 0x5f, 0x43, 0x55, 0x44, 0x41, 0x5f, 0x46, 0x54, 0x5a, 0x00
	.type		_$_str_$_2,@object
	.size		_$_str_$_2,(.L_1 - _$_str_$_2)
_$_str_$_2:
        /*000b*/ 	.byte	0x5f, 0x5f, 0x43, 0x55, 0x44, 0x41, 0x5f, 0x50, 0x52, 0x45, 0x43, 0x5f, 0x53, 0x51, 0x52, 0x54
        /*001b*/ 	.byte	0x00
.L_1:


//--------------------- .nv.constant0.triton_poi_fused__native_batch_norm_legit_no_training_add_convolution_relu_11 --------------------------
	.section	.nv.constant0.triton_poi_fused__native_batch_norm_legit_no_training_add_convolution_relu_11,"a",@progbits
	.sectionflags	@""
	.align	4
.nv.constant0.triton_poi_fused__native_batch_norm_legit_no_training_add_convolution_relu_11:
	.zero		596
